//
// Generated by NVIDIA NVVM Compiler
//
// Compiler Build ID: CL-36424714
// Cuda compilation tools, release 13.0, V13.0.88
// Based on NVVM 20.0.0
//

.version 9.0
.target sm_100
.address_size 64

	// .globl	_Z15SharedMatrixMulPiS_S_
// _ZZ15SharedMatrixMulPiS_S_E2As has been demoted
// _ZZ15SharedMatrixMulPiS_S_E2Bs has been demoted

.visible .entry _Z15SharedMatrixMulPiS_S_(
	.param .u64 .ptr .align 1 _Z15SharedMatrixMulPiS_S__param_0,
	.param .u64 .ptr .align 1 _Z15SharedMatrixMulPiS_S__param_1,
	.param .u64 .ptr .align 1 _Z15SharedMatrixMulPiS_S__param_2
)
{
	.reg .pred 	%p<9>;
	.reg .b16 	%rs<3>;
	.reg .b32 	%r<117>;
	.reg .b32 	%f<53>;
	.reg .b64 	%rd<13>;
	// demoted variable
	.shared .align 4 .b8 _ZZ15SharedMatrixMulPiS_S_E2As[4096];
	// demoted variable
	.shared .align 4 .b8 _ZZ15SharedMatrixMulPiS_S_E2Bs[4096];
	ld.param.u64 	%rd4, [_Z15SharedMatrixMulPiS_S__param_0];
	ld.param.u64 	%rd5, [_Z15SharedMatrixMulPiS_S__param_1];
	ld.param.u64 	%rd3, [_Z15SharedMatrixMulPiS_S__param_2];
	cvta.to.global.u64 	%rd1, %rd5;
	cvta.to.global.u64 	%rd2, %rd4;
	mov.u32 	%r1, %ntid.x;
	mov.u32 	%r33, %ctaid.x;
	mul.lo.s32 	%r2, %r1, %r33;
	mov.u32 	%r34, %tid.x;
	add.s32 	%r3, %r2, %r34;
	mov.u32 	%r4, %ntid.y;
	mov.u32 	%r35, %ctaid.y;
	mov.u32 	%r5, %tid.y;
	mad.lo.s32 	%r36, %r4, %r35, %r5;
	cvt.u16.u32 	%rs1, %r1;
	div.u16 	%rs2, 8192, %rs1;
	cvt.u32.u16 	%r6, %rs2;
	shl.b32 	%r37, %r36, 13;
	or.b32  	%r7, %r37, %r34;
	shl.b32 	%r38, %r5, 7;
	mov.u32 	%r39, _ZZ15SharedMatrixMulPiS_S_E2As;
	add.s32 	%r8, %r39, %r38;
	shl.b32 	%r40, %r34, 2;
	add.s32 	%r9, %r8, %r40;
	mov.u32 	%r41, _ZZ15SharedMatrixMulPiS_S_E2Bs;
	add.s32 	%r11, %r41, %r40;
	add.s32 	%r10, %r11, %r38;
	and.b32  	%r12, %r1, 7;
	and.b32  	%r13, %r1, 3;
	and.b32  	%r14, %r1, 2040;
	and.b32  	%r15, %r1, 1;
	and.b32  	%r42, %r1, -8;
	neg.s32 	%r16, %r42;
	add.s32 	%r17, %r8, 16;
	add.s32 	%r18, %r11, 512;
	mov.f32 	%f52, 0f00000000;
	mov.b32 	%r110, 0;
$L__BB0_1:
	setp.lt.u32 	%p1, %r1, 8;
	mad.lo.s32 	%r44, %r110, %r1, %r7;
	mul.wide.u32 	%rd6, %r44, 4;
	add.s64 	%rd7, %rd2, %rd6;
	ld.global.u32 	%r45, [%rd7];
	st.shared.u32 	[%r9], %r45;
	mad.lo.s32 	%r46, %r110, %r4, %r5;
	shl.b32 	%r47, %r46, 13;
	add.s32 	%r48, %r47, %r3;
	mul.wide.u32 	%rd8, %r48, 4;
	add.s64 	%rd9, %rd1, %rd8;
	ld.global.u32 	%r49, [%rd9];
	st.shared.u32 	[%r10], %r49;
	bar.sync 	0;
	mov.b32 	%r115, 0;
	@%p1 bra 	$L__BB0_4;
	mov.u32 	%r111, %r18;
	mov.u32 	%r112, %r17;
	mov.u32 	%r113, %r16;
$L__BB0_3:
	.pragma "nounroll";
	ld.shared.u32 	%r50, [%r112+-16];
	ld.shared.u32 	%r51, [%r111+-512];
	mul.lo.s32 	%r52, %r51, %r50;
	cvt.rn.f32.s32 	%f16, %r52;
	add.f32 	%f17, %f52, %f16;
	bar.sync 	0;
	ld.shared.u32 	%r53, [%r112+-12];
	ld.shared.u32 	%r54, [%r111+-384];
	mul.lo.s32 	%r55, %r54, %r53;
	cvt.rn.f32.s32 	%f18, %r55;
	add.f32 	%f19, %f17, %f18;
	bar.sync 	0;
	ld.shared.u32 	%r56, [%r112+-8];
	ld.shared.u32 	%r57, [%r111+-256];
	mul.lo.s32 	%r58, %r57, %r56;
	cvt.rn.f32.s32 	%f20, %r58;
	add.f32 	%f21, %f19, %f20;
	bar.sync 	0;
	ld.shared.u32 	%r59, [%r112+-4];
	ld.shared.u32 	%r60, [%r111+-128];
	mul.lo.s32 	%r61, %r60, %r59;
	cvt.rn.f32.s32 	%f22, %r61;
	add.f32 	%f23, %f21, %f22;
	bar.sync 	0;
	ld.shared.u32 	%r62, [%r112];
	ld.shared.u32 	%r63, [%r111];
	mul.lo.s32 	%r64, %r63, %r62;
	cvt.rn.f32.s32 	%f24, %r64;
	add.f32 	%f25, %f23, %f24;
	bar.sync 	0;
	ld.shared.u32 	%r65, [%r112+4];
	ld.shared.u32 	%r66, [%r111+128];
	mul.lo.s32 	%r67, %r66, %r65;
	cvt.rn.f32.s32 	%f26, %r67;
	add.f32 	%f27, %f25, %f26;
	bar.sync 	0;
	ld.shared.u32 	%r68, [%r112+8];
	ld.shared.u32 	%r69, [%r111+256];
	mul.lo.s32 	%r70, %r69, %r68;
	cvt.rn.f32.s32 	%f28, %r70;
	add.f32 	%f29, %f27, %f28;
	bar.sync 	0;
	ld.shared.u32 	%r71, [%r112+12];
	ld.shared.u32 	%r72, [%r111+384];
	mul.lo.s32 	%r73, %r72, %r71;
	cvt.rn.f32.s32 	%f30, %r73;
	add.f32 	%f52, %f29, %f30;
	bar.sync 	0;
	add.s32 	%r113, %r113, 8;
	add.s32 	%r112, %r112, 32;
	add.s32 	%r111, %r111, 1024;
	setp.ne.s32 	%p2, %r113, 0;
	mov.u32 	%r115, %r14;
	@%p2 bra 	$L__BB0_3;
$L__BB0_4:
	setp.eq.s32 	%p3, %r12, 0;
	@%p3 bra 	$L__BB0_12;
	add.s32 	%r74, %r12, -1;
	setp.lt.u32 	%p4, %r74, 3;
	@%p4 bra 	$L__BB0_7;
	shl.b32 	%r75, %r115, 2;
	add.s32 	%r76, %r8, %r75;
	ld.shared.u32 	%r77, [%r76];
	shl.b32 	%r78, %r115, 7;
	add.s32 	%r79, %r11, %r78;
	ld.shared.u32 	%r80, [%r79];
	mul.lo.s32 	%r81, %r80, %r77;
	cvt.rn.f32.s32 	%f32, %r81;
	add.f32 	%f33, %f52, %f32;
	bar.sync 	0;
	ld.shared.u32 	%r82, [%r76+4];
	ld.shared.u32 	%r83, [%r79+128];
	mul.lo.s32 	%r84, %r83, %r82;
	cvt.rn.f32.s32 	%f34, %r84;
	add.f32 	%f35, %f33, %f34;
	bar.sync 	0;
	ld.shared.u32 	%r85, [%r76+8];
	ld.shared.u32 	%r86, [%r79+256];
	mul.lo.s32 	%r87, %r86, %r85;
	cvt.rn.f32.s32 	%f36, %r87;
	add.f32 	%f37, %f35, %f36;
	bar.sync 	0;
	ld.shared.u32 	%r88, [%r76+12];
	ld.shared.u32 	%r89, [%r79+384];
	mul.lo.s32 	%r90, %r89, %r88;
	cvt.rn.f32.s32 	%f38, %r90;
	add.f32 	%f52, %f37, %f38;
	bar.sync 	0;
	add.s32 	%r115, %r115, 4;
$L__BB0_7:
	setp.eq.s32 	%p5, %r13, 0;
	@%p5 bra 	$L__BB0_12;
	setp.eq.s32 	%p6, %r13, 1;
	@%p6 bra 	$L__BB0_10;
	shl.b32 	%r91, %r115, 2;
	add.s32 	%r92, %r8, %r91;
	ld.shared.u32 	%r93, [%r92];
	shl.b32 	%r94, %r115, 7;
	add.s32 	%r95, %r11, %r94;
	ld.shared.u32 	%r96, [%r95];
	mul.lo.s32 	%r97, %r96, %r93;
	cvt.rn.f32.s32 	%f40, %r97;
	add.f32 	%f41, %f52, %f40;
	bar.sync 	0;
	ld.shared.u32 	%r98, [%r92+4];
	ld.shared.u32 	%r99, [%r95+128];
	mul.lo.s32 	%r100, %r99, %r98;
	cvt.rn.f32.s32 	%f42, %r100;
	add.f32 	%f52, %f41, %f42;
	bar.sync 	0;
	add.s32 	%r115, %r115, 2;
$L__BB0_10:
	setp.eq.s32 	%p7, %r15, 0;
	@%p7 bra 	$L__BB0_12;
	shl.b32 	%r101, %r115, 2;
	add.s32 	%r102, %r8, %r101;
	ld.shared.u32 	%r103, [%r102];
	shl.b32 	%r104, %r115, 7;
	add.s32 	%r105, %r11, %r104;
	ld.shared.u32 	%r106, [%r105];
	mul.lo.s32 	%r107, %r106, %r103;
	cvt.rn.f32.s32 	%f43, %r107;
	add.f32 	%f52, %f52, %f43;
	bar.sync 	0;
$L__BB0_12:
	add.s32 	%r110, %r110, 1;
	setp.ne.s32 	%p8, %r110, %r6;
	@%p8 bra 	$L__BB0_1;
	cvta.to.global.u64 	%rd10, %rd3;
	cvt.rzi.s32.f32 	%r108, %f52;
	add.s32 	%r109, %r7, %r2;
	mul.wide.s32 	%rd11, %r109, 4;
	add.s64 	%rd12, %rd10, %rd11;
	st.global.u32 	[%rd12], %r108;
	ret;

}


// ===== COMPILED SASS (sm_100) =====

	.target	sm_100

	.elftype	@"ET_EXEC"


//--------------------- .note.nv.tkinfo           --------------------------
	.section	.note.nv.tkinfo,"",@"SHT_NOTE"
	.sectionflags	@"SHF_NOTE_NV_TKINFO"
	.tkinfo
        /*0018*/ 	.word	0x00000002
        /*0030*/ 	.string	""
        /*0030*/ 	.string	"ptxas"
        /*0030*/ 	.string	"Cuda compilation tools, release 13.0, V13.0.88"
        /*0030*/ 	.string	"Build cuda_13.0.r13.0/compiler.36424714_0"
        /*0030*/ 	.string	"-arch sm_100 -m 64 "



//--------------------- .note.nv.cuinfo           --------------------------
	.section	.note.nv.cuinfo,"",@"SHT_NOTE"
	.sectionflags	@"SHF_NOTE_NV_CUINFO"
        /*0018*/ 	.short	0x0002
        /*001a*/ 	.short	0x0064
        /*001c*/ 	.short	0x0082
	.zero		2


//--------------------- .nv.info                  --------------------------
	.section	.nv.info,"",@"SHT_CUDA_INFO"
	.align	4


	//----- nvinfo : EIATTR_REGCOUNT
	.align		4
        /*0000*/ 	.byte	0x04, 0x2f
        /*0002*/ 	.short	(.L_1 - .L_0)
	.align		4
.L_0:
        /*0004*/ 	.word	index@(_Z15SharedMatrixMulPiS_S_)
        /*0008*/ 	.word	0x0000001d


	//----- nvinfo : EIATTR_FRAME_SIZE
	.align		4
.L_1:
        /*000c*/ 	.byte	0x04, 0x11
        /*000e*/ 	.short	(.L_3 - .L_2)
	.align		4
.L_2:
        /*0010*/ 	.word	index@($__internal_0_$__cuda_sm20_div_u16)
        /*0014*/ 	.word	0x00000000


	//----- nvinfo : EIATTR_FRAME_SIZE
	.align		4
.L_3:
        /*0018*/ 	.byte	0x04, 0x11
        /*001a*/ 	.short	(.L_5 - .L_4)
	.align		4
.L_4:
        /*001c*/ 	.word	index@(_Z15SharedMatrixMulPiS_S_)
        /*0020*/ 	.word	0x00000000


	//----- nvinfo : EIATTR_MIN_STACK_SIZE
	.align		4
.L_5:
        /*0024*/ 	.byte	0x04, 0x12
        /*0026*/ 	.short	(.L_7 - .L_6)
	.align		4
.L_6:
        /*0028*/ 	.word	index@(_Z15SharedMatrixMulPiS_S_)
        /*002c*/ 	.word	0x00000000
.L_7:


//--------------------- .nv.compat                --------------------------
	.section	.nv.compat,"",@"SHT_CUDA_COMPAT_INFO"
	.align	4
        /*0000*/ 	.byte	0x02, 0x09, 0x00, 0x00, 0x02, 0x02, 0x01, 0x00, 0x02, 0x05, 0x05, 0x00, 0x03, 0x07, 0x01, 0x01
        /*0010*/ 	.byte	0x02, 0x03, 0x00, 0x00, 0x02, 0x06, 0x01, 0x00, 0x04, 0x0b, 0x08, 0x00, 0x01, 0x00, 0x00, 0x00
        /*0020*/ 	.byte	0x00, 0x00, 0x00, 0x00


//--------------------- .nv.info._Z15SharedMatrixMulPiS_S_ --------------------------
	.section	.nv.info._Z15SharedMatrixMulPiS_S_,"",@"SHT_CUDA_INFO"
	.sectionflags	@""
	.align	4


	//----- nvinfo : EIATTR_CUDA_API_VERSION
	.align		4
        /*0000*/ 	.byte	0x04, 0x37
        /*0002*/ 	.short	(.L_9 - .L_8)
.L_8:
        /*0004*/ 	.word	0x00000082


	//----- nvinfo : EIATTR_KPARAM_INFO
	.align		4
.L_9:
        /*0008*/ 	.byte	0x04, 0x17
        /*000a*/ 	.short	(.L_11 - .L_10)
.L_10:
        /*000c*/ 	.word	0x00000000
        /*0010*/ 	.short	0x0002
        /*0012*/ 	.short	0x0010
        /*0014*/ 	.byte	0x00, 0xf5, 0x21, 0x00


	//----- nvinfo : EIATTR_KPARAM_INFO
	.align		4
.L_11:
        /*0018*/ 	.byte	0x04, 0x17
        /*001a*/ 	.short	(.L_13 - .L_12)
.L_12:
        /*001c*/ 	.word	0x00000000
        /*0020*/ 	.short	0x0001
        /*0022*/ 	.short	0x0008
        /*0024*/ 	.byte	0x00, 0xf5, 0x21, 0x00


	//----- nvinfo : EIATTR_KPARAM_INFO
	.align		4
.L_13:
        /*0028*/ 	.byte	0x04, 0x17
        /*002a*/ 	.short	(.L_15 - .L_14)
.L_14:
        /*002c*/ 	.word	0x00000000
        /*0030*/ 	.short	0x0000
        /*0032*/ 	.short	0x0000
        /*0034*/ 	.byte	0x00, 0xf5, 0x21, 0x00


	//----- nvinfo : EIATTR_SPARSE_MMA_MASK
	.align		4
.L_15:
        /*0038*/ 	.byte	0x03, 0x50
        /*003a*/ 	.short	0x0000


	//----- nvinfo : EIATTR_MAXREG_COUNT
	.align		4
        /*003c*/ 	.byte	0x03, 0x1b
        /*003e*/ 	.short	0x00ff


	//----- nvinfo : EIATTR_NUM_BARRIERS
	.align		4
        /*0040*/ 	.byte	0x02, 0x4c
        /*0042*/ 	.byte	0x01
	.zero		1


	//----- nvinfo : EIATTR_MERCURY_ISA_VERSION
	.align		4
        /*0044*/ 	.byte	0x03, 0x5f
        /*0046*/ 	.short	0x0101


	//----- nvinfo : EIATTR_VRC_CTA_INIT_COUNT
	.align		4
        /*0048*/ 	.byte	0x02, 0x4a
	.zero		1
	.zero		1


	//----- nvinfo : EIATTR_EXIT_INSTR_OFFSETS
	.align		4
        /*004c*/ 	.byte	0x04, 0x1c
        /*004e*/ 	.short	(.L_17 - .L_16)


	//   ....[0]....
.L_16:
        /*0050*/ 	.word	0x00000b00


	//----- nvinfo : EIATTR_CRS_STACK_SIZE
	.align		4
.L_17:
        /*0054*/ 	.byte	0x04, 0x1e
        /*0056*/ 	.short	(.L_19 - .L_18)
.L_18:
        /*0058*/ 	.word	0x00000000


	//----- nvinfo : EIATTR_CBANK_PARAM_SIZE
	.align		4
.L_19:
        /*005c*/ 	.byte	0x03, 0x19
        /*005e*/ 	.short	0x0018


	//----- nvinfo : EIATTR_PARAM_CBANK
	.align		4
        /*0060*/ 	.byte	0x04, 0x0a
        /*0062*/ 	.short	(.L_21 - .L_20)
	.align		4
.L_20:
        /*0064*/ 	.word	index@(.nv.constant0._Z15SharedMatrixMulPiS_S_)
        /*0068*/ 	.short	0x0380
        /*006a*/ 	.short	0x0018


	//----- nvinfo : EIATTR_SW_WAR
	.align		4
.L_21:
        /*006c*/ 	.byte	0x04, 0x36
        /*006e*/ 	.short	(.L_23 - .L_22)
.L_22:
        /*0070*/ 	.word	0x00000008
.L_23:


//--------------------- .nv.callgraph             --------------------------
	.section	.nv.callgraph,"",@"SHT_CUDA_CALLGRAPH"
	.align	4
	.sectionentsize	8
	.align		4
        /*0000*/ 	.word	0x00000000
	.align		4
        /*0004*/ 	.word	0xffffffff
	.align		4
        /*0008*/ 	.word	0x00000000
	.align		4
        /*000c*/ 	.word	0xfffffffe
	.align		4
        /*0010*/ 	.word	0x00000000
	.align		4
        /*0014*/ 	.word	0xfffffffd
	.align		4
        /*0018*/ 	.word	0x00000000
	.align		4
        /*001c*/ 	.word	0xfffffffc


//--------------------- .text._Z15SharedMatrixMulPiS_S_ --------------------------
	.section	.text._Z15SharedMatrixMulPiS_S_,"ax",@progbits
	.align	128
        .global         _Z15SharedMatrixMulPiS_S_
        .type           _Z15SharedMatrixMulPiS_S_,@function
        .size           _Z15SharedMatrixMulPiS_S_,(.L_x_7 - _Z15SharedMatrixMulPiS_S_)
        .other          _Z15SharedMatrixMulPiS_S_,@"STO_CUDA_ENTRY STV_DEFAULT"
_Z15SharedMatrixMulPiS_S_:
.text._Z15SharedMatrixMulPiS_S_:
[----:B------:R-:W-:Y:S01]  /*0000*/  LDC R1, c[0x0][0x37c] ;  /* 0x0000df00ff017b82 */ /* 0x000fe20000000800 */
[----:B------:R-:W0:Y:S07]  /*0010*/  S2R R3, SR_CTAID.Y ;  /* 0x0000000000037919 */ /* 0x000e2e0000002600 */
[----:B------:R-:W1:Y:S01]  /*0020*/  S2UR UR4, SR_CTAID.X ;  /* 0x00000000000479c3 */ /* 0x000e620000002500 */
[----:B------:R-:W2:Y:S01]  /*0030*/  LDCU UR11, c[0x0][0x360] ;  /* 0x00006c00ff0b77ac */ /* 0x000ea20008000800 */
[----:B------:R-:W0:Y:S01]  /*0040*/  S2R R0, SR_TID.Y ;  /* 0x0000000000007919 */ /* 0x000e220000002200 */
[----:B------:R-:W0:Y:S01]  /*0050*/  LDCU UR12, c[0x0][0x364] ;  /* 0x00006c80ff0c77ac */ /* 0x000e220008000800 */
[----:B------:R-:W3:Y:S01]  /*0060*/  S2R R10, SR_TID.X ;  /* 0x00000000000a7919 */ /* 0x000ee20000002100 */
[----:B--2---:R-:W-:-:S02]  /*0070*/  ULOP3.LUT UR5, UR11, 0xffff, URZ, 0xc0, !UPT ;  /* 0x0000ffff0b057892 */ /* 0x004fc4000f8ec0ff */
[----:B-1----:R-:W-:Y:S01]  /*0080*/  UIMAD UR4, UR11, UR4, URZ ;  /* 0x000000040b0472a4 */ /* 0x002fe2000f8e02ff */
[----:B0-----:R-:W-:-:S05]  /*0090*/  IMAD R4, R3, UR12, R0 ;  /* 0x0000000c03047c24 */ /* 0x001fca000f8e0200 */
[----:B---3--:R-:W-:Y:S02]  /*00a0*/  IADD3 R6, PT, PT, R10, UR4, RZ ;  /* 0x000000040a067c10 */ /* 0x008fe4000fffe0ff */
[----:B------:R-:W-:-:S07]  /*00b0*/  MOV R9, 0xd0 ;  /* 0x000000d000097802 */ /* 0x000fce0000000f00 */
[----:B------:R-:W-:Y:S05]  /*00c0*/  CALL.REL.NOINC `($__internal_0_$__cuda_sm20_div_u16) ;  /* 0x0000000800907944 */ /* 0x000fea0003c00000 */
[----:B------:R-:W0:Y:S01]  /*00d0*/  S2UR UR7, SR_CgaCtaId ;  /* 0x00000000000779c3 */ /* 0x000e220000008800 */
[----:B------:R-:W-:Y:S01]  /*00e0*/  UMOV UR5, 0x400 ;  /* 0x0000040000057882 */ /* 0x000fe20000000000 */
[----:B------:R-:W-:Y:S01]  /*00f0*/  SHF.L.U32 R4, R4, 0xd, RZ ;  /* 0x0000000d04047819 */ /* 0x000fe200000006ff */
[----:B------:R-:W-:Y:S01]  /*0100*/  UIADD3 UR6, UPT, UPT, UR5, 0x1000, URZ ;  /* 0x0000100005067890 */ /* 0x000fe2000fffe0ff */
[----:B------:R-:W-:Y:S01]  /*0110*/  LOP3.LUT R7, R8, 0xffff, RZ, 0xc0, !PT ;  /* 0x0000ffff08077812 */ /* 0x000fe200078ec0ff */
[----:B------:R-:W-:Y:S01]  /*0120*/  HFMA2 R8, -RZ, RZ, 0, 0 ;  /* 0x00000000ff087431 */ /* 0x000fe200000001ff */
[----:B------:R-:W-:Y:S01]  /*0130*/  LOP3.LUT R13, R4, R10, RZ, 0xfc, !PT ;  /* 0x0000000a040d7212 */ /* 0x000fe200078efcff */
[----:B------:R-:W-:Y:S01]  /*0140*/  IMAD.MOV.U32 R16, RZ, RZ, RZ ;  /* 0x000000ffff107224 */ /* 0x000fe200078e00ff */
[----:B------:R-:W-:Y:S02]  /*0150*/  ULOP3.LUT UR8, UR11, 0x7, URZ, 0xc0, !UPT ;  /* 0x000000070b087892 */ /* 0x000fe4000f8ec0ff */
[----:B------:R-:W-:-:S02]  /*0160*/  ULOP3.LUT UR9, UR11, 0x3, URZ, 0xc0, !UPT ;  /* 0x000000030b097892 */ /* 0x000fc4000f8ec0ff */
[----:B------:R-:W-:Y:S01]  /*0170*/  ULOP3.LUT UR10, UR11, 0x7f8, URZ, 0xc0, !UPT ;  /* 0x000007f80b0a7892 */ /* 0x000fe2000f8ec0ff */
[----:B------:R-:W1:Y:S01]  /*0180*/  LDCU.64 UR14, c[0x0][0x358] ;  /* 0x00006b00ff0e77ac */ /* 0x000e620008000a00 */
[----:B0-----:R-:W-:Y:S02]  /*0190*/  ULEA UR5, UR7, UR5, 0x18 ;  /* 0x0000000507057291 */ /* 0x001fe4000f8ec0ff */
[----:B------:R-:W-:Y:S02]  /*01a0*/  ULEA UR6, UR7, UR6, 0x18 ;  /* 0x0000000607067291 */ /* 0x000fe4000f8ec0ff */
[----:B------:R-:W-:Y:S02]  /*01b0*/  ULOP3.LUT UR7, UR11, 0xfffffff8, URZ, 0xc0, !UPT ;  /* 0xfffffff80b077892 */ /* 0x000fe4000f8ec0ff */
[----:B------:R-:W-:Y:S02]  /*01c0*/  LEA R9, R0, UR5, 0x7 ;  /* 0x0000000500097c11 */ /* 0x000fe4000f8e38ff */
[C---:B------:R-:W-:Y:S01]  /*01d0*/  LEA R11, R10.reuse, UR6, 0x2 ;  /* 0x000000060a0b7c11 */ /* 0x040fe2000f8e10ff */
[----:B------:R-:W-:Y:S01]  /*01e0*/  UIADD3 UR7, UPT, UPT, -UR7, URZ, URZ ;  /* 0x000000ff07077290 */ /* 0x000fe2000fffe1ff */
[----:B------:R-:W-:Y:S01]  /*01f0*/  LEA R10, R10, R9, 0x2 ;  /* 0x000000090a0a7211 */ /* 0x000fe200078e10ff */
[----:B------:R-:W-:Y:S01]  /*0200*/  VIADD R12, R9, 0x10 ;  /* 0x00000010090c7836 */ /* 0x000fe20000000000 */
[----:B------:R-:W-:-:S02]  /*0210*/  LEA R14, R0, R11, 0x7 ;  /* 0x0000000b000e7211 */ /* 0x000fc400078e38ff */
[----:B-1----:R-:W-:-:S07]  /*0220*/  IADD3 R15, PT, PT, R11, 0x200, RZ ;  /* 0x000002000b0f7810 */ /* 0x002fce0007ffe0ff */
.L_x_5:
[----:B0-----:R-:W0:Y:S01]  /*0230*/  LDC.64 R4, c[0x0][0x380] ;  /* 0x0000e000ff047b82 */ /* 0x001e220000000a00 */
[C---:B------:R-:W-:Y:S02]  /*0240*/  IMAD R19, R8.reuse, UR12, R0 ;  /* 0x0000000c08137c24 */ /* 0x040fe4000f8e0200 */
[----:B------:R-:W-:Y:S02]  /*0250*/  IMAD R17, R8, UR11, R13 ;  /* 0x0000000b08117c24 */ /* 0x000fe4000f8e020d */
[----:B------:R-:W-:-:S03]  /*0260*/  IMAD R19, R19, 0x2000, R6 ;  /* 0x0000200013137824 */ /* 0x000fc600078e0206 */
[----:B------:R-:W1:Y:S01]  /*0270*/  LDC.64 R2, c[0x0][0x388] ;  /* 0x0000e200ff027b82 */ /* 0x000e620000000a00 */
[----:B0-----:R-:W-:-:S06]  /*0280*/  IMAD.WIDE.U32 R4, R17, 0x4, R4 ;  /* 0x0000000411047825 */ /* 0x001fcc00078e0004 */
[----:B------:R-:W2:Y:S01]  /*0290*/  LDG.E R5, desc[UR14][R4.64] ;  /* 0x0000000e04057981 */ /* 0x000ea2000c1e1900 */
[----:B-1----:R-:W-:-:S06]  /*02a0*/  IMAD.WIDE.U32 R2, R19, 0x4, R2 ;  /* 0x0000000413027825 */ /* 0x002fcc00078e0002 */
[----:B------:R-:W3:Y:S01]  /*02b0*/  LDG.E R3, desc[UR14][R2.64] ;  /* 0x0000000e02037981 */ /* 0x000ee2000c1e1900 */
[----:B------:R-:W-:Y:S01]  /*02c0*/  UISETP.GE.U32.AND UP0, UPT, UR11, 0x8, UPT ;  /* 0x000000080b00788c */ /* 0x000fe2000bf06070 */
[----:B------:R-:W-:Y:S02]  /*02d0*/  IADD3 R8, PT, PT, R8, 0x1, RZ ;  /* 0x0000000108087810 */ /* 0x000fe40007ffe0ff */
[----:B------:R-:W-:Y:S02]  /*02e0*/  MOV R18, RZ ;  /* 0x000000ff00127202 */ /* 0x000fe40000000f00 */
[----:B------:R-:W-:Y:S01]  /*02f0*/  ISETP.NE.AND P0, PT, R8, R7, PT ;  /* 0x000000070800720c */ /* 0x000fe20003f05270 */
[----:B--2---:R0:W-:Y:S04]  /*0300*/  STS [R10], R5 ;  /* 0x000000050a007388 */ /* 0x0041e80000000800 */
[----:B---3--:R0:W-:Y:S01]  /*0310*/  STS [R14], R3 ;  /* 0x000000030e007388 */ /* 0x0081e20000000800 */
[----:B------:R-:W-:Y:S06]  /*0320*/  BAR.SYNC.DEFER_BLOCKING 0x0 ;  /* 0x0000000000007b1d */ /* 0x000fec0000010000 */
[----:B------:R-:W-:Y:S05]  /*0330*/  BRA.U !UP0, `(.L_x_0) ;  /* 0x0000000108e47547 */ /* 0x000fea000b800000 */
[----:B0-----:R-:W-:Y:S01]  /*0340*/  IMAD.MOV.U32 R3, RZ, RZ, R15 ;  /* 0x000000ffff037224 */ /* 0x001fe200078e000f */
[----:B------:R-:W-:Y:S01]  /*0350*/  MOV R2, R12 ;  /* 0x0000000c00027202 */ /* 0x000fe20000000f00 */
[----:B------:R-:W-:-:S06]  /*0360*/  UMOV UR5, UR7 ;  /* 0x0000000700057c82 */ /* 0x000fcc0008000000 */
.L_x_1:
[----:B------:R-:W-:Y:S01]  /*0370*/  LDS R4, [R2+-0x10] ;  /* 0xfffff00002047984 */ /* 0x000fe20000000800 */
[----:B------:R-:W-:-:S03]  /*0380*/  UIADD3 UR5, UPT, UPT, UR5, 0x8, URZ ;  /* 0x0000000805057890 */ /* 0x000fc6000fffe0ff */
[----:B------:R-:W0:Y:S01]  /*0390*/  LDS R5, [R3+-0x200] ;  /* 0xfffe000003057984 */ /* 0x000e220000000800 */
[----:B------:R-:W-:Y:S01]  /*03a0*/  UISETP.NE.AND UP0, UPT, UR5, URZ, UPT ;  /* 0x000000ff0500728c */ /* 0x000fe2000bf05270 */
[----:B------:R-:W-:Y:S06]  /*03b0*/  BAR.SYNC.DEFER_BLOCKING 0x0 ;  /* 0x0000000000007b1d */ /* 0x000fec0000010000 */
[----:B------:R-:W-:Y:S04]  /*03c0*/  LDS R21, [R2+-0xc] ;  /* 0xfffff40002157984 */ /* 0x000fe80000000800 */
[----:B------:R-:W1:Y:S01]  /*03d0*/  LDS R22, [R3+-0x180] ;  /* 0xfffe800003167984 */ /* 0x000e620000000800 */
[----:B------:R-:W-:Y:S01]  /*03e0*/  BAR.SYNC.DEFER_BLOCKING 0x0 ;  /* 0x0000000000007b1d */ /* 0x000fe20000010000 */
[----:B0-----:R-:W-:-:S05]  /*03f0*/  IMAD R4, R4, R5, RZ ;  /* 0x0000000504047224 */ /* 0x001fca00078e02ff */
[----:B------:R-:W-:-:S05]  /*0400*/  I2FP.F32.S32 R19, R4 ;  /* 0x0000000400137245 */ /* 0x000fca0000201400 */
[----:B------:R-:W-:Y:S01]  /*0410*/  FADD R20, R19, R16 ;  /* 0x0000001013147221 */ /* 0x000fe20000000000 */
[----:B------:R-:W-:Y:S04]  /*0420*/  LDS R18, [R2+-0x8] ;  /* 0xfffff80002127984 */ /* 0x000fe80000000800 */
[----:B------:R-:W0:Y:S01]  /*0430*/  LDS R17, [R3+-0x100] ;  /* 0xffff000003117984 */ /* 0x000e220000000800 */
[----:B------:R-:W-:Y:S01]  /*0440*/  BAR.SYNC.DEFER_BLOCKING 0x0 ;  /* 0x0000000000007b1d */ /* 0x000fe20000010000 */
[----:B-1----:R-:W-:-:S05]  /*0450*/  IMAD R25, R21, R22, RZ ;  /* 0x0000001615197224 */ /* 0x002fca00078e02ff */
[----:B------:R-:W-:-:S05]  /*0460*/  I2FP.F32.S32 R25, R25 ;  /* 0x0000001900197245 */ /* 0x000fca0000201400 */
[----:B------:R-:W-:Y:S01]  /*0470*/  FADD R20, R20, R25 ;  /* 0x0000001914147221 */ /* 0x000fe20000000000 */
[----:B------:R-:W-:Y:S04]  /*0480*/  LDS R4, [R2+-0x4] ;  /* 0xfffffc0002047984 */ /* 0x000fe80000000800 */
[----:B------:R-:W1:Y:S01]  /*0490*/  LDS R5, [R3+-0x80] ;  /* 0xffff800003057984 */ /* 0x000e620000000800 */
[----:B------:R-:W-:Y:S01]  /*04a0*/  BAR.SYNC.DEFER_BLOCKING 0x0 ;  /* 0x0000000000007b1d */ /* 0x000fe20000010000 */
[----:B0-----:R-:W-:-:S05]  /*04b0*/  IMAD R26, R18, R17, RZ ;  /* 0x00000011121a7224 */ /* 0x001fca00078e02ff */
[----:B------:R-:W-:Y:S04]  /*04c0*/  LDS R19, [R2] ;  /* 0x0000000002137984 */ /* 0x000fe80000000800 */
[----:B------:R-:W0:Y:S01]  /*04d0*/  LDS R16, [R3] ;  /* 0x0000000003107984 */ /* 0x000e220000000800 */
[----:B------:R-:W-:Y:S01]  /*04e0*/  BAR.SYNC.DEFER_BLOCKING 0x0 ;  /* 0x0000000000007b1d */ /* 0x000fe20000010000 */
[----:B-1----:R-:W-:Y:S01]  /*04f0*/  IMAD R4, R4, R5, RZ ;  /* 0x0000000504047224 */ /* 0x002fe200078e02ff */
[----:B------:R-:W-:-:S04]  /*0500*/  I2FP.F32.S32 R5, R26 ;  /* 0x0000001a00057245 */ /* 0x000fc80000201400 */
[----:B------:R-:W-:Y:S01]  /*0510*/  I2FP.F32.S32 R4, R4 ;  /* 0x0000000400047245 */ /* 0x000fe20000201400 */
[----:B------:R-:W-:-:S04]  /*0520*/  FADD R5, R20, R5 ;  /* 0x0000000514057221 */ /* 0x000fc80000000000 */
[----:B------:R-:W-:Y:S01]  /*0530*/  FADD R4, R5, R4 ;  /* 0x0000000405047221 */ /* 0x000fe20000000000 */
[----:B------:R-:W-:Y:S04]  /*0540*/  LDS R22, [R2+0x4] ;  /* 0x0000040002167984 */ /* 0x000fe80000000800 */
[----:B------:R-:W1:Y:S01]  /*0550*/  LDS R21, [R3+0x80] ;  /* 0x0000800003157984 */ /* 0x000e620000000800 */
[----:B------:R-:W-:Y:S01]  /*0560*/  BAR.SYNC.DEFER_BLOCKING 0x0 ;  /* 0x0000000000007b1d */ /* 0x000fe20000010000 */
[----:B0-----:R-:W-:-:S05]  /*0570*/  IMAD R16, R19, R16, RZ ;  /* 0x0000001013107224 */ /* 0x001fca00078e02ff */
[----:B------:R-:W-:-:S05]  /*0580*/  I2FP.F32.S32 R19, R16 ;  /* 0x0000001000137245 */ /* 0x000fca0000201400 */
[----:B------:R-:W-:Y:S01]  /*0590*/  FADD R4, R4, R19 ;  /* 0x0000001304047221 */ /* 0x000fe20000000000 */
[----:B------:R-:W-:Y:S04]  /*05a0*/  LDS R24, [R2+0x8] ;  /* 0x0000080002187984 */ /* 0x000fe80000000800 */
[----:B------:R-:W0:Y:S01]  /*05b0*/  LDS R23, [R3+0x100] ;  /* 0x0001000003177984 */ /* 0x000e220000000800 */
[----:B------:R-:W-:Y:S01]  /*05c0*/  BAR.SYNC.DEFER_BLOCKING 0x0 ;  /* 0x0000000000007b1d */ /* 0x000fe20000010000 */
[----:B-1----:R-:W-:-:S05]  /*05d0*/  IMAD R21, R22, R21, RZ ;  /* 0x0000001516157224 */ /* 0x002fca00078e02ff */
[----:B------:R-:W-:-:S05]  /*05e0*/  I2FP.F32.S32 R21, R21 ;  /* 0x0000001500157245 */ /* 0x000fca0000201400 */
[----:B------:R-:W-:Y:S01]  /*05f0*/  FADD R4, R4, R21 ;  /* 0x0000001504047221 */ /* 0x000fe20000000000 */
[----:B------:R1:W-:Y:S04]  /*0600*/  LDS R18, [R2+0xc] ;  /* 0x00000c0002127984 */ /* 0x0003e80000000800 */
[----:B------:R2:W3:Y:S01]  /*0610*/  LDS R17, [R3+0x180] ;  /* 0x0001800003117984 */ /* 0x0004e20000000800 */
[----:B-1----:R-:W-:Y:S01]  /*0620*/  IADD3 R2, PT, PT, R2, 0x20, RZ ;  /* 0x0000002002027810 */ /* 0x002fe20007ffe0ff */
[----:B0-----:R-:W-:Y:S02]  /*0630*/  IMAD R23, R24, R23, RZ ;  /* 0x0000001718177224 */ /* 0x001fe400078e02ff */
[----:B--2---:R-:W-:-:S03]  /*0640*/  VIADD R3, R3, 0x400 ;  /* 0x0000040003037836 */ /* 0x004fc60000000000 */
[----:B------:R-:W-:-:S05]  /*0650*/  I2FP.F32.S32 R23, R23 ;  /* 0x0000001700177245 */ /* 0x000fca0000201400 */
[----:B------:R-:W-:Y:S01]  /*0660*/  FADD R4, R4, R23 ;  /* 0x0000001704047221 */ /* 0x000fe20000000000 */
[----:B---3--:R-:W-:-:S05]  /*0670*/  IMAD R17, R18, R17, RZ ;  /* 0x0000001112117224 */ /* 0x008fca00078e02ff */
[----:B------:R-:W-:-:S05]  /*0680*/  I2FP.F32.S32 R17, R17 ;  /* 0x0000001100117245 */ /* 0x000fca0000201400 */
[----:B------:R-:W-:Y:S01]  /*0690*/  FADD R16, R4, R17 ;  /* 0x0000001104107221 */ /* 0x000fe20000000000 */
[----:B------:R-:W-:Y:S06]  /*06a0*/  BAR.SYNC.DEFER_BLOCKING 0x0 ;  /* 0x0000000000007b1d */ /* 0x000fec0000010000 */
[----:B------:R-:W-:Y:S05]  /*06b0*/  BRA.U UP0, `(.L_x_1) ;  /* 0xfffffffd002c7547 */ /* 0x000fea000b83ffff */
[----:B------:R-:W-:-:S07]  /*06c0*/  MOV R18, UR10 ;  /* 0x0000000a00127c02 */ /* 0x000fce0008000f00 */
.L_x_0:
[----:B------:R-:W-:-:S09]  /*06d0*/  UISETP.NE.AND UP0, UPT, UR8, URZ, UPT ;  /* 0x000000ff0800728c */ /* 0x000fd2000bf05270 */
[----:B------:R-:W-:Y:S05]  /*06e0*/  BRA.U !UP0, `(.L_x_2) ;  /* 0x0000000108ec7547 */ /* 0x000fea000b800000 */
[----:B------:R-:W-:Y:S02]  /*06f0*/  UIADD3 UR5, UPT, UPT, UR8, -0x1, URZ ;  /* 0xffffffff08057890 */ /* 0x000fe4000fffe0ff */
[----:B------:R-:W-:Y:S02]  /*0700*/  UISETP.NE.AND UP1, UPT, UR9, URZ, UPT ;  /* 0x000000ff0900728c */ /* 0x000fe4000bf25270 */
[----:B------:R-:W-:-:S09]  /*0710*/  UISETP.GE.U32.AND UP0, UPT, UR5, 0x3, UPT ;  /* 0x000000030500788c */ /* 0x000fd2000bf06070 */
[----:B------:R-:W-:Y:S05]  /*0720*/  BRA.U !UP0, `(.L_x_3) ;  /* 0x00000001086c7547 */ /* 0x000fea000b800000 */
[C---:B------:R-:W-:Y:S01]  /*0730*/  LEA R2, R18.reuse, R9, 0x2 ;  /* 0x0000000912027211 */ /* 0x040fe200078e10ff */
[C---:B------:R-:W-:Y:S01]  /*0740*/  IMAD R4, R18.reuse, 0x80, R11 ;  /* 0x0000008012047824 */ /* 0x040fe200078e020b */
[----:B------:R-:W-:-:S03]  /*0750*/  IADD3 R18, PT, PT, R18, 0x4, RZ ;  /* 0x0000000412127810 */ /* 0x000fc60007ffe0ff */
[----:B0-----:R-:W-:Y:S04]  /*0760*/  LDS R3, [R2] ;  /* 0x0000000002037984 */ /* 0x001fe80000000800 */
[----:B------:R-:W0:Y:S01]  /*0770*/  LDS R20, [R4] ;  /* 0x0000000004147984 */ /* 0x000e220000000800 */
[----:B------:R-:W-:Y:S06]  /*0780*/  BAR.SYNC.DEFER_BLOCKING 0x0 ;  /* 0x0000000000007b1d */ /* 0x000fec0000010000 */
        /* <DEDUP_REMOVED lines=12> */
[----:B------:R-:W-:Y:S04]  /*0850*/  LDS R19, [R2+0xc] ;  /* 0x00000c0002137984 */ /* 0x000fe80000000800 */
[----:B------:R-:W1:Y:S01]  /*0860*/  LDS R26, [R4+0x180] ;  /* 0x00018000041a7984 */ /* 0x000e620000000800 */
[----:B0-----:R-:W-:-:S05]  /*0870*/  IMAD R17, R17, R24, RZ ;  /* 0x0000001811117224 */ /* 0x001fca00078e02ff */
[----:B------:R-:W-:-:S05]  /*0880*/  I2FP.F32.S32 R16, R17 ;  /* 0x0000001100107245 */ /* 0x000fca0000201400 */
[----:B------:R-:W-:Y:S01]  /*0890*/  FADD R16, R3, R16 ;  /* 0x0000001003107221 */ /* 0x000fe20000000000 */
[----:B-1----:R-:W-:-:S05]  /*08a0*/  IMAD R19, R19, R26, RZ ;  /* 0x0000001a13137224 */ /* 0x002fca00078e02ff */
[----:B------:R-:W-:-:S05]  /*08b0*/  I2FP.F32.S32 R19, R19 ;  /* 0x0000001300137245 */ /* 0x000fca0000201400 */
[----:B------:R-:W-:Y:S01]  /*08c0*/  FADD R16, R16, R19 ;  /* 0x0000001310107221 */ /* 0x000fe20000000000 */
[----:B------:R-:W-:Y:S06]  /*08d0*/  BAR.SYNC.DEFER_BLOCKING 0x0 ;  /* 0x0000000000007b1d */ /* 0x000fec0000010000 */
.L_x_3:
[----:B------:R-:W-:Y:S05]  /*08e0*/  BRA.U !UP1, `(.L_x_2) ;  /* 0x00000001096c7547 */ /* 0x000fea000b800000 */
[----:B------:R-:W-:Y:S02]  /*08f0*/  UISETP.NE.AND UP0, UPT, UR9, 0x1, UPT ;  /* 0x000000010900788c */ /* 0x000fe4000bf05270 */
[----:B------:R-:W-:-:S07]  /*0900*/  ULOP3.LUT UP1, URZ, UR11, 0x1, URZ, 0xc0, !UPT ;  /* 0x000000010bff7892 */ /* 0x000fce000f82c0ff */
[----:B------:R-:W-:Y:S05]  /*0910*/  BRA.U !UP0, `(.L_x_4) ;  /* 0x00000001083c7547 */ /* 0x000fea000b800000 */
[C---:B------:R-:W-:Y:S01]  /*0920*/  LEA R17, R18.reuse, R9, 0x2 ;  /* 0x0000000912117211 */ /* 0x040fe200078e10ff */
[C---:B------:R-:W-:Y:S01]  /*0930*/  IMAD R19, R18.reuse, 0x80, R11 ;  /* 0x0000008012137824 */ /* 0x040fe200078e020b */
[----:B------:R-:W-:-:S03]  /*0940*/  IADD3 R18, PT, PT, R18, 0x2, RZ ;  /* 0x0000000212127810 */ /* 0x000fc60007ffe0ff */
[----:B------:R-:W-:Y:S04]  /*0950*/  LDS R2, [R17] ;  /* 0x0000000011027984 */ /* 0x000fe80000000800 */
[----:B0-----:R-:W0:Y:S01]  /*0960*/  LDS R3, [R19] ;  /* 0x0000000013037984 */ /* 0x001e220000000800 */
[----:B------:R-:W-:Y:S06]  /*0970*/  BAR.SYNC.DEFER_BLOCKING 0x0 ;  /* 0x0000000000007b1d */ /* 0x000fec0000010000 */
        /* <DEDUP_REMOVED lines=9> */
.L_x_4:
[----:B------:R-:W-:Y:S05]  /*0a10*/  BRA.U !UP1, `(.L_x_2) ;  /* 0x0000000109207547 */ /* 0x000fea000b800000 */
[C---:B------:R-:W-:Y:S01]  /*0a20*/  LEA R2, R18.reuse, R9, 0x2 ;  /* 0x0000000912027211 */ /* 0x040fe200078e10ff */
[----:B------:R-:W-:-:S05]  /*0a30*/  IMAD R18, R18, 0x80, R11 ;  /* 0x0000008012127824 */ /* 0x000fca00078e020b */
[----:B------:R-:W-:Y:S04]  /*0a40*/  LDS R2, [R2] ;  /* 0x0000000002027984 */ /* 0x000fe80000000800 */
[----:B0-----:R-:W0:Y:S02]  /*0a50*/  LDS R3, [R18] ;  /* 0x0000000012037984 */ /* 0x001e240000000800 */
[----:B0-----:R-:W-:-:S05]  /*0a60*/  IMAD R3, R2, R3, RZ ;  /* 0x0000000302037224 */ /* 0x001fca00078e02ff */
[----:B------:R-:W-:-:S05]  /*0a70*/  I2FP.F32.S32 R3, R3 ;  /* 0x0000000300037245 */ /* 0x000fca0000201400 */
[----:B------:R-:W-:Y:S01]  /*0a80*/  FADD R16, R16, R3 ;  /* 0x0000000310107221 */ /* 0x000fe20000000000 */
[----:B------:R-:W-:Y:S06]  /*0a90*/  BAR.SYNC.DEFER_BLOCKING 0x0 ;  /* 0x0000000000007b1d */ /* 0x000fec0000010000 */
.L_x_2:
[----:B------:R-:W-:Y:S05]  /*0aa0*/  @P0 BRA `(.L_x_5) ;  /* 0xfffffff400e00947 */ /* 0x000fea000383ffff */
[----:B0-----:R-:W0:Y:S01]  /*0ab0*/  LDC.64 R2, c[0x0][0x390] ;  /* 0x0000e400ff027b82 */ /* 0x001e220000000a00 */
[----:B------:R-:W1:Y:S01]  /*0ac0*/  F2I.TRUNC.NTZ R5, R16 ;  /* 0x0000001000057305 */ /* 0x000e62000020f100 */
[----:B------:R-:W-:-:S05]  /*0ad0*/  IADD3 R13, PT, PT, R13, UR4, RZ ;  /* 0x000000040d0d7c10 */ /* 0x000fca000fffe0ff */
[----:B0-----:R-:W-:-:S05]  /*0ae0*/  IMAD.WIDE R2, R13, 0x4, R2 ;  /* 0x000000040d027825 */ /* 0x001fca00078e0202 */
[----:B-1----:R-:W-:Y:S01]  /*0af0*/  STG.E desc[UR14][R2.64], R5 ;  /* 0x0000000502007986 */ /* 0x002fe2000c10190e */
[----:B------:R-:W-:Y:S05]  /*0b00*/  EXIT ;  /* 0x000000000000794d */ /* 0x000fea0003800000 */
        .weak           $__internal_0_$__cuda_sm20_div_u16
        .type           $__internal_0_$__cuda_sm20_div_u16,@function
        .size           $__internal_0_$__cuda_sm20_div_u16,(.L_x_7 - $__internal_0_$__cuda_sm20_div_u16)
$__internal_0_$__cuda_sm20_div_u16:
[----:B------:R-:W0:Y:S01]  /*0b10*/  I2F.U16 R2, UR5 ;  /* 0x0000000500027d06 */ /* 0x000e220008101000 */
[----:B------:R-:W-:Y:S01]  /*0b20*/  HFMA2 R3, -RZ, RZ, 15, 0 ;  /* 0x4b800000ff037431 */ /* 0x000fe200000001ff */
[C---:B0-----:R-:W-:Y:S02]  /*0b30*/  FSETP.GEU.AND P1, PT, |R2|.reuse, 1.175494350822287508e-38, PT ;  /* 0x008000000200780b */ /* 0x041fe40003f2e200 */
[----:B------:R-:W-:Y:S02]  /*0b40*/  FSETP.GT.AND P0, PT, |R2|, 8.50705917302346158658e+37, PT ;  /* 0x7e8000000200780b */ /* 0x000fe40003f04200 */
[----:B------:R-:W-:-:S04]  /*0b50*/  FSEL R3, R3, 1, !P1 ;  /* 0x3f80000003037808 */ /* 0x000fc80004800000 */
[----:B------:R-:W-:Y:S02]  /*0b60*/  FSEL R3, R3, 0.25, !P0 ;  /* 0x3e80000003037808 */ /* 0x000fe40004000000 */
[----:B------:R-:W-:-:S03]  /*0b70*/  ISETP.NE.U32.AND P0, PT, RZ, UR5, PT ;  /* 0x00000005ff007c0c */ /* 0x000fc6000bf05070 */
[----:B------:R-:W-:-:S04]  /*0b80*/  FMUL R5, R2, R3 ;  /* 0x0000000302057220 */ /* 0x000fc80000400000 */
[----:B------:R-:W0:Y:S02]  /*0b90*/  MUFU.RCP R2, R5 ;  /* 0x0000000500027308 */ /* 0x000e240000001000 */
[----:B0-----:R-:W-:Y:S01]  /*0ba0*/  FMUL R3, R3, R2 ;  /* 0x0000000203037220 */ /* 0x001fe20000400000 */
[----:B------:R-:W-:-:S03]  /*0bb0*/  I2FP.F32.U32.RZ R2, 0x2000 ;  /* 0x0000200000027845 */ /* 0x000fc6000020d000 */
[----:B------:R-:W-:-:S04]  /*0bc0*/  VIADD R3, R3, 0x2 ;  /* 0x0000000203037836 */ /* 0x000fc80000000000 */
[----:B------:R-:W-:Y:S01]  /*0bd0*/  FMUL.RZ R7, R2, R3 ;  /* 0x0000000302077220 */ /* 0x000fe2000040c000 */
[----:B------:R-:W-:Y:S01]  /*0be0*/  HFMA2 R3, -RZ, RZ, 0, 0 ;  /* 0x00000000ff037431 */ /* 0x000fe200000001ff */
[----:B------:R-:W-:-:S04]  /*0bf0*/  MOV R2, R9 ;  /* 0x0000000900027202 */ /* 0x000fc80000000f00 */
[----:B------:R-:W0:Y:S02]  /*0c00*/  F2I.U32.TRUNC.NTZ R7, R7 ;  /* 0x0000000700077305 */ /* 0x000e24000020f000 */
[----:B0-----:R-:W-:Y:S02]  /*0c10*/  LOP3.LUT R8, R7, 0xffff, RZ, 0xc0, !PT ;  /* 0x0000ffff07087812 */ /* 0x001fe400078ec0ff */
[----:B------:R-:W-:Y:S01]  /*0c20*/  @!P0 MOV R8, 0xffffffff ;  /* 0xffffffff00088802 */ /* 0x000fe20000000f00 */
[----:B------:R-:W-:Y:S06]  /*0c30*/  RET.REL.NODEC R2 `(_Z15SharedMatrixMulPiS_S_) ;  /* 0xfffffff002f07950 */ /* 0x000fec0003c3ffff */
.L_x_6:
[----:B------:R-:W-:-:S00]  /*0c40*/  BRA `(.L_x_6) ;  /* 0xfffffffc00fc7947 */ /* 0x000fc0000383ffff */
[----:B------:R-:W-:-:S00]  /*0c50*/  NOP ;  /* 0x0000000000007918 */ /* 0x000fc00000000000 */
        /* <DEDUP_REMOVED lines=10> */
.L_x_7:


//--------------------- .nv.shared._Z15SharedMatrixMulPiS_S_ --------------------------
	.section	.nv.shared._Z15SharedMatrixMulPiS_S_,"aw",@nobits
	.sectionflags	@""
	.align	4
.nv.shared._Z15SharedMatrixMulPiS_S_:
	.zero		9216


//--------------------- .nv.shared.reserved.0     --------------------------
	.section	.nv.shared.reserved.0,"aw",@nobits
	.weak		__nv_reservedSMEM_offset_0_alias
	.size		__nv_reservedSMEM_offset_0_alias, 0, 64
	.other		__nv_reservedSMEM_offset_0_alias,@"STO_CUDA_RESERVED_SHARED STV_DEFAULT"
__nv_reservedSMEM_offset_0_alias:
	.zero		0
	.zero		64


//--------------------- .nv.constant0._Z15SharedMatrixMulPiS_S_ --------------------------
	.section	.nv.constant0._Z15SharedMatrixMulPiS_S_,"a",@progbits
	.sectionflags	@""
	.align	4
.nv.constant0._Z15SharedMatrixMulPiS_S_:
	.zero		920


//--------------------- SYMBOLS --------------------------

	.type		.nv.reservedSmem.offset0,@object
	.size		.nv.reservedSmem.offset0,0x4
	.type		.nv.reservedSmem.cap,@object
	.size		.nv.reservedSmem.cap,0x4
